//
// Generated by NVIDIA NVVM Compiler
//
// Compiler Build ID: CL-36424714
// Cuda compilation tools, release 13.0, V13.0.88
// Based on NVVM 20.0.0
//

.version 9.0
.target sm_100
.address_size 64

	// .globl	_Z8packBitsPhiS_i
// _ZZ8packBitsPhiS_iE10sharedData has been demoted
// _ZZ10unpackBitsPhiS_iE10sharedData has been demoted

.visible .entry _Z8packBitsPhiS_i(
	.param .u64 .ptr .align 1 _Z8packBitsPhiS_i_param_0,
	.param .u32 _Z8packBitsPhiS_i_param_1,
	.param .u64 .ptr .align 1 _Z8packBitsPhiS_i_param_2,
	.param .u32 _Z8packBitsPhiS_i_param_3
)
{
	.reg .pred 	%p<5>;
	.reg .b16 	%rs<5>;
	.reg .b32 	%r<18>;
	.reg .b64 	%rd<9>;
	// demoted variable
	.shared .align 4 .b8 _ZZ8packBitsPhiS_iE10sharedData[256];
	ld.param.u64 	%rd1, [_Z8packBitsPhiS_i_param_0];
	ld.param.u32 	%r6, [_Z8packBitsPhiS_i_param_1];
	ld.param.u64 	%rd2, [_Z8packBitsPhiS_i_param_2];
	ld.param.u32 	%r7, [_Z8packBitsPhiS_i_param_3];
	mov.u32 	%r1, %tid.x;
	mov.u32 	%r8, %ntid.y;
	mov.u32 	%r2, %tid.y;
	mov.u32 	%r9, %ctaid.x;
	mov.u32 	%r10, %ntid.x;
	mad.lo.s32 	%r3, %r9, %r10, %r1;
	mad.lo.s32 	%r4, %r3, %r8, %r2;
	setp.ge.s32 	%p1, %r4, %r7;
	setp.ge.s32 	%p2, %r3, %r6;
	or.pred  	%p3, %p2, %p1;
	@%p3 bra 	$L__BB0_4;
	setp.ne.s32 	%p4, %r2, 0;
	shl.b32 	%r11, %r1, 2;
	mov.u32 	%r12, _ZZ8packBitsPhiS_iE10sharedData;
	add.s32 	%r5, %r12, %r11;
	@%p4 bra 	$L__BB0_3;
	cvt.s64.s32 	%rd3, %r3;
	cvta.to.global.u64 	%rd4, %rd1;
	add.s64 	%rd5, %rd4, %rd3;
	ld.global.u8 	%r13, [%rd5];
	st.shared.u32 	[%r5], %r13;
$L__BB0_3:
	bar.sync 	0;
	cvt.s64.s32 	%rd6, %r4;
	cvta.to.global.u64 	%rd7, %rd2;
	add.s64 	%rd8, %rd7, %rd6;
	ld.global.u8 	%rs1, [%rd8];
	and.b16  	%rs2, %rs1, 254;
	ld.shared.u32 	%r14, [%r5];
	add.s32 	%r15, %r2, 24;
	shl.b32 	%r16, %r14, %r15;
	shr.u32 	%r17, %r16, 31;
	cvt.u16.u32 	%rs3, %r17;
	or.b16  	%rs4, %rs2, %rs3;
	st.global.u8 	[%rd8], %rs4;
$L__BB0_4:
	ret;

}
	// .globl	_Z10unpackBitsPhiS_i
.visible .entry _Z10unpackBitsPhiS_i(
	.param .u64 .ptr .align 1 _Z10unpackBitsPhiS_i_param_0,
	.param .u32 _Z10unpackBitsPhiS_i_param_1,
	.param .u64 .ptr .align 1 _Z10unpackBitsPhiS_i_param_2,
	.param .u32 _Z10unpackBitsPhiS_i_param_3
)
{
	.reg .pred 	%p<8>;
	.reg .b16 	%rs<11>;
	.reg .b32 	%r<20>;
	.reg .b64 	%rd<9>;
	// demoted variable
	.shared .align 1 .b8 _ZZ10unpackBitsPhiS_iE10sharedData[512];
	ld.param.u64 	%rd1, [_Z10unpackBitsPhiS_i_param_0];
	ld.param.u32 	%r6, [_Z10unpackBitsPhiS_i_param_1];
	ld.param.u64 	%rd2, [_Z10unpackBitsPhiS_i_param_2];
	ld.param.u32 	%r8, [_Z10unpackBitsPhiS_i_param_3];
	mov.u32 	%r9, %tid.x;
	mov.u32 	%r10, %ntid.y;
	mov.u32 	%r1, %tid.y;
	mad.lo.s32 	%r2, %r9, %r10, %r1;
	mov.u32 	%r11, %ctaid.x;
	mov.u32 	%r12, %ntid.x;
	mul.lo.s32 	%r13, %r11, %r12;
	mad.lo.s32 	%r14, %r13, %r10, %r2;
	add.s32 	%r4, %r13, %r9;
	setp.ge.s32 	%p1, %r4, %r8;
	setp.ge.s32 	%p2, %r14, %r6;
	or.pred  	%p3, %p1, %p2;
	@%p3 bra 	$L__BB1_9;
	cvta.to.global.u64 	%rd3, %rd1;
	cvt.s64.s32 	%rd4, %r14;
	add.s64 	%rd5, %rd3, %rd4;
	ld.global.u8 	%r15, [%rd5];
	shl.b32 	%r16, %r15, 31;
	add.s32 	%r17, %r1, 24;
	shr.u32 	%r18, %r16, %r17;
	mov.u32 	%r19, _ZZ10unpackBitsPhiS_iE10sharedData;
	add.s32 	%r5, %r19, %r2;
	st.shared.u8 	[%r5], %r18;
	bar.sync 	0;
	setp.gt.u32 	%p4, %r1, 3;
	@%p4 bra 	$L__BB1_3;
	ld.shared.u8 	%rs1, [%r5+4];
	ld.shared.u8 	%rs2, [%r5];
	or.b16  	%rs3, %rs2, %rs1;
	st.shared.u8 	[%r5], %rs3;
$L__BB1_3:
	bar.sync 	0;
	setp.gt.u32 	%p5, %r1, 1;
	@%p5 bra 	$L__BB1_5;
	ld.shared.u8 	%rs4, [%r5+2];
	ld.shared.u8 	%rs5, [%r5];
	or.b16  	%rs6, %rs5, %rs4;
	st.shared.u8 	[%r5], %rs6;
$L__BB1_5:
	bar.sync 	0;
	setp.ne.s32 	%p6, %r1, 0;
	@%p6 bra 	$L__BB1_7;
	ld.shared.u8 	%rs7, [%r5+1];
	ld.shared.u8 	%rs8, [%r5];
	or.b16  	%rs9, %rs8, %rs7;
	st.shared.u8 	[%r5], %rs9;
$L__BB1_7:
	setp.ne.s32 	%p7, %r1, 0;
	bar.sync 	0;
	@%p7 bra 	$L__BB1_9;
	ld.shared.u8 	%rs10, [%r5];
	cvt.s64.s32 	%rd6, %r4;
	cvta.to.global.u64 	%rd7, %rd2;
	add.s64 	%rd8, %rd7, %rd6;
	st.global.u8 	[%rd8], %rs10;
$L__BB1_9:
	ret;

}
	// .globl	_Z11extractBitsPhiPii
.visible .entry _Z11extractBitsPhiPii(
	.param .u64 .ptr .align 1 _Z11extractBitsPhiPii_param_0,
	.param .u32 _Z11extractBitsPhiPii_param_1,
	.param .u64 .ptr .align 1 _Z11extractBitsPhiPii_param_2,
	.param .u32 _Z11extractBitsPhiPii_param_3
)
{
	.reg .pred 	%p<4>;
	.reg .b16 	%rs<3>;
	.reg .b32 	%r<12>;
	.reg .b64 	%rd<9>;

	ld.param.u64 	%rd1, [_Z11extractBitsPhiPii_param_0];
	ld.param.u32 	%r3, [_Z11extractBitsPhiPii_param_1];
	ld.param.u64 	%rd2, [_Z11extractBitsPhiPii_param_2];
	ld.param.u32 	%r5, [_Z11extractBitsPhiPii_param_3];
	mov.u32 	%r6, %ctaid.x;
	mov.u32 	%r7, %ntid.x;
	mov.u32 	%r8, %tid.x;
	mad.lo.s32 	%r9, %r6, %r7, %r8;
	shl.b32 	%r2, %r9, 3;
	setp.ge.s32 	%p1, %r9, %r5;
	setp.ge.s32 	%p2, %r2, %r3;
	or.pred  	%p3, %p1, %p2;
	@%p3 bra 	$L__BB2_2;
	cvta.to.global.u64 	%rd3, %rd1;
	cvta.to.global.u64 	%rd4, %rd2;
	cvt.s64.s32 	%rd5, %r2;
	add.s64 	%rd6, %rd3, %rd5;
	ld.global.u8 	%rs1, [%rd6];
	shl.b16 	%rs2, %rs1, 7;
	cvt.u32.u16 	%r10, %rs2;
	and.b32  	%r11, %r10, 128;
	mul.wide.s32 	%rd7, %r9, 4;
	add.s64 	%rd8, %rd4, %rd7;
	st.global.u32 	[%rd8], %r11;
$L__BB2_2:
	ret;

}
	// .globl	_Z12vectorSquarePii
.visible .entry _Z12vectorSquarePii(
	.param .u64 .ptr .align 1 _Z12vectorSquarePii_param_0,
	.param .u32 _Z12vectorSquarePii_param_1
)
{
	.reg .pred 	%p<2>;
	.reg .b32 	%r<8>;
	.reg .b64 	%rd<5>;

	ld.param.u64 	%rd1, [_Z12vectorSquarePii_param_0];
	ld.param.u32 	%r2, [_Z12vectorSquarePii_param_1];
	mov.u32 	%r3, %ntid.x;
	mov.u32 	%r4, %ctaid.x;
	mov.u32 	%r5, %tid.x;
	mad.lo.s32 	%r1, %r3, %r4, %r5;
	setp.ge.s32 	%p1, %r1, %r2;
	@%p1 bra 	$L__BB3_2;
	cvta.to.global.u64 	%rd2, %rd1;
	mul.wide.s32 	%rd3, %r1, 4;
	add.s64 	%rd4, %rd2, %rd3;
	ld.global.u32 	%r6, [%rd4];
	mul.lo.s32 	%r7, %r6, %r6;
	st.global.u32 	[%rd4], %r7;
$L__BB3_2:
	ret;

}
	// .globl	_Z20vectorMultiplyScalarPiii
.visible .entry _Z20vectorMultiplyScalarPiii(
	.param .u64 .ptr .align 1 _Z20vectorMultiplyScalarPiii_param_0,
	.param .u32 _Z20vectorMultiplyScalarPiii_param_1,
	.param .u32 _Z20vectorMultiplyScalarPiii_param_2
)
{
	.reg .pred 	%p<2>;
	.reg .b32 	%r<9>;
	.reg .b64 	%rd<5>;

	ld.param.u64 	%rd1, [_Z20vectorMultiplyScalarPiii_param_0];
	ld.param.u32 	%r3, [_Z20vectorMultiplyScalarPiii_param_1];
	ld.param.u32 	%r2, [_Z20vectorMultiplyScalarPiii_param_2];
	mov.u32 	%r4, %ntid.x;
	mov.u32 	%r5, %ctaid.x;
	mov.u32 	%r6, %tid.x;
	mad.lo.s32 	%r1, %r4, %r5, %r6;
	setp.ge.s32 	%p1, %r1, %r3;
	@%p1 bra 	$L__BB4_2;
	cvta.to.global.u64 	%rd2, %rd1;
	mul.wide.s32 	%rd3, %r1, 4;
	add.s64 	%rd4, %rd2, %rd3;
	ld.global.u32 	%r7, [%rd4];
	mul.lo.s32 	%r8, %r7, %r2;
	st.global.u32 	[%rd4], %r8;
$L__BB4_2:
	ret;

}
	// .globl	_Z18vectorSubstractionPiPKii
.visible .entry _Z18vectorSubstractionPiPKii(
	.param .u64 .ptr .align 1 _Z18vectorSubstractionPiPKii_param_0,
	.param .u64 .ptr .align 1 _Z18vectorSubstractionPiPKii_param_1,
	.param .u32 _Z18vectorSubstractionPiPKii_param_2
)
{
	.reg .pred 	%p<2>;
	.reg .b32 	%r<9>;
	.reg .b64 	%rd<8>;

	ld.param.u64 	%rd1, [_Z18vectorSubstractionPiPKii_param_0];
	ld.param.u64 	%rd2, [_Z18vectorSubstractionPiPKii_param_1];
	ld.param.u32 	%r2, [_Z18vectorSubstractionPiPKii_param_2];
	mov.u32 	%r3, %ntid.x;
	mov.u32 	%r4, %ctaid.x;
	mov.u32 	%r5, %tid.x;
	mad.lo.s32 	%r1, %r3, %r4, %r5;
	setp.ge.s32 	%p1, %r1, %r2;
	@%p1 bra 	$L__BB5_2;
	cvta.to.global.u64 	%rd3, %rd1;
	cvta.to.global.u64 	%rd4, %rd2;
	mul.wide.s32 	%rd5, %r1, 4;
	add.s64 	%rd6, %rd3, %rd5;
	ld.global.u32 	%r6, [%rd6];
	add.s64 	%rd7, %rd4, %rd5;
	ld.global.u32 	%r7, [%rd7];
	sub.s32 	%r8, %r6, %r7;
	st.global.u32 	[%rd6], %r8;
$L__BB5_2:
	ret;

}


// ===== COMPILED SASS (sm_100) =====

	.target	sm_100

	.elftype	@"ET_EXEC"


//--------------------- .note.nv.tkinfo           --------------------------
	.section	.note.nv.tkinfo,"",@"SHT_NOTE"
	.sectionflags	@"SHF_NOTE_NV_TKINFO"
	.tkinfo
        /*0018*/ 	.word	0x00000002
        /*0030*/ 	.string	""
        /*0030*/ 	.string	"ptxas"
        /*0030*/ 	.string	"Cuda compilation tools, release 13.0, V13.0.88"
        /*0030*/ 	.string	"Build cuda_13.0.r13.0/compiler.36424714_0"
        /*0030*/ 	.string	"-arch sm_100 -m 64 "



//--------------------- .note.nv.cuinfo           --------------------------
	.section	.note.nv.cuinfo,"",@"SHT_NOTE"
	.sectionflags	@"SHF_NOTE_NV_CUINFO"
        /*0018*/ 	.short	0x0002
        /*001a*/ 	.short	0x0064
        /*001c*/ 	.short	0x0082
	.zero		2


//--------------------- .nv.info                  --------------------------
	.section	.nv.info,"",@"SHT_CUDA_INFO"
	.align	4


	//----- nvinfo : EIATTR_REGCOUNT
	.align		4
        /*0000*/ 	.byte	0x04, 0x2f
        /*0002*/ 	.short	(.L_1 - .L_0)
	.align		4
.L_0:
        /*0004*/ 	.word	index@(_Z8packBitsPhiS_i)
        /*0008*/ 	.word	0x0000000a


	//----- nvinfo : EIATTR_FRAME_SIZE
	.align		4
.L_1:
        /*000c*/ 	.byte	0x04, 0x11
        /*000e*/ 	.short	(.L_3 - .L_2)
	.align		4
.L_2:
        /*0010*/ 	.word	index@(_Z8packBitsPhiS_i)
        /*0014*/ 	.word	0x00000000


	//----- nvinfo : EIATTR_REGCOUNT
	.align		4
.L_3:
        /*0018*/ 	.byte	0x04, 0x2f
        /*001a*/ 	.short	(.L_5 - .L_4)
	.align		4
.L_4:
        /*001c*/ 	.word	index@(_Z10unpackBitsPhiS_i)
        /*0020*/ 	.word	0x0000000c


	//----- nvinfo : EIATTR_FRAME_SIZE
	.align		4
.L_5:
        /*0024*/ 	.byte	0x04, 0x11
        /*0026*/ 	.short	(.L_7 - .L_6)
	.align		4
.L_6:
        /*0028*/ 	.word	index@(_Z10unpackBitsPhiS_i)
        /*002c*/ 	.word	0x00000000


	//----- nvinfo : EIATTR_REGCOUNT
	.align		4
.L_7:
        /*0030*/ 	.byte	0x04, 0x2f
        /*0032*/ 	.short	(.L_9 - .L_8)
	.align		4
.L_8:
        /*0034*/ 	.word	index@(_Z11extractBitsPhiPii)
        /*0038*/ 	.word	0x0000000a


	//----- nvinfo : EIATTR_FRAME_SIZE
	.align		4
.L_9:
        /*003c*/ 	.byte	0x04, 0x11
        /*003e*/ 	.short	(.L_11 - .L_10)
	.align		4
.L_10:
        /*0040*/ 	.word	index@(_Z11extractBitsPhiPii)
        /*0044*/ 	.word	0x00000000


	//----- nvinfo : EIATTR_REGCOUNT
	.align		4
.L_11:
        /*0048*/ 	.byte	0x04, 0x2f
        /*004a*/ 	.short	(.L_13 - .L_12)
	.align		4
.L_12:
        /*004c*/ 	.word	index@(_Z12vectorSquarePii)
        /*0050*/ 	.word	0x00000008


	//----- nvinfo : EIATTR_FRAME_SIZE
	.align		4
.L_13:
        /*0054*/ 	.byte	0x04, 0x11
        /*0056*/ 	.short	(.L_15 - .L_14)
	.align		4
.L_14:
        /*0058*/ 	.word	index@(_Z12vectorSquarePii)
        /*005c*/ 	.word	0x00000000


	//----- nvinfo : EIATTR_REGCOUNT
	.align		4
.L_15:
        /*0060*/ 	.byte	0x04, 0x2f
        /*0062*/ 	.short	(.L_17 - .L_16)
	.align		4
.L_16:
        /*0064*/ 	.word	index@(_Z20vectorMultiplyScalarPiii)
        /*0068*/ 	.word	0x00000008


	//----- nvinfo : EIATTR_FRAME_SIZE
	.align		4
.L_17:
        /*006c*/ 	.byte	0x04, 0x11
        /*006e*/ 	.short	(.L_19 - .L_18)
	.align		4
.L_18:
        /*0070*/ 	.word	index@(_Z20vectorMultiplyScalarPiii)
        /*0074*/ 	.word	0x00000000


	//----- nvinfo : EIATTR_REGCOUNT
	.align		4
.L_19:
        /*0078*/ 	.byte	0x04, 0x2f
        /*007a*/ 	.short	(.L_21 - .L_20)
	.align		4
.L_20:
        /*007c*/ 	.word	index@(_Z18vectorSubstractionPiPKii)
        /*0080*/ 	.word	0x0000000a


	//----- nvinfo : EIATTR_FRAME_SIZE
	.align		4
.L_21:
        /*0084*/ 	.byte	0x04, 0x11
        /*0086*/ 	.short	(.L_23 - .L_22)
	.align		4
.L_22:
        /*0088*/ 	.word	index@(_Z18vectorSubstractionPiPKii)
        /*008c*/ 	.word	0x00000000


	//----- nvinfo : EIATTR_MIN_STACK_SIZE
	.align		4
.L_23:
        /*0090*/ 	.byte	0x04, 0x12
        /*0092*/ 	.short	(.L_25 - .L_24)
	.align		4
.L_24:
        /*0094*/ 	.word	index@(_Z18vectorSubstractionPiPKii)
        /*0098*/ 	.word	0x00000000


	//----- nvinfo : EIATTR_MIN_STACK_SIZE
	.align		4
.L_25:
        /*009c*/ 	.byte	0x04, 0x12
        /*009e*/ 	.short	(.L_27 - .L_26)
	.align		4
.L_26:
        /*00a0*/ 	.word	index@(_Z20vectorMultiplyScalarPiii)
        /*00a4*/ 	.word	0x00000000


	//----- nvinfo : EIATTR_MIN_STACK_SIZE
	.align		4
.L_27:
        /*00a8*/ 	.byte	0x04, 0x12
        /*00aa*/ 	.short	(.L_29 - .L_28)
	.align		4
.L_28:
        /*00ac*/ 	.word	index@(_Z12vectorSquarePii)
        /*00b0*/ 	.word	0x00000000


	//----- nvinfo : EIATTR_MIN_STACK_SIZE
	.align		4
.L_29:
        /*00b4*/ 	.byte	0x04, 0x12
        /*00b6*/ 	.short	(.L_31 - .L_30)
	.align		4
.L_30:
        /*00b8*/ 	.word	index@(_Z11extractBitsPhiPii)
        /*00bc*/ 	.word	0x00000000


	//----- nvinfo : EIATTR_MIN_STACK_SIZE
	.align		4
.L_31:
        /*00c0*/ 	.byte	0x04, 0x12
        /*00c2*/ 	.short	(.L_33 - .L_32)
	.align		4
.L_32:
        /*00c4*/ 	.word	index@(_Z10unpackBitsPhiS_i)
        /*00c8*/ 	.word	0x00000000


	//----- nvinfo : EIATTR_MIN_STACK_SIZE
	.align		4
.L_33:
        /*00cc*/ 	.byte	0x04, 0x12
        /*00ce*/ 	.short	(.L_35 - .L_34)
	.align		4
.L_34:
        /*00d0*/ 	.word	index@(_Z8packBitsPhiS_i)
        /*00d4*/ 	.word	0x00000000
.L_35:


//--------------------- .nv.compat                --------------------------
	.section	.nv.compat,"",@"SHT_CUDA_COMPAT_INFO"
	.align	4
        /*0000*/ 	.byte	0x02, 0x09, 0x00, 0x00, 0x02, 0x02, 0x01, 0x00, 0x02, 0x05, 0x05, 0x00, 0x03, 0x07, 0x01, 0x01
        /*0010*/ 	.byte	0x02, 0x03, 0x00, 0x00, 0x02, 0x06, 0x01, 0x00, 0x04, 0x0b, 0x08, 0x00, 0x09, 0x00, 0x00, 0x00
        /*0020*/ 	.byte	0x00, 0x00, 0x00, 0x00


//--------------------- .nv.info._Z18vectorSubstractionPiPKii --------------------------
	.section	.nv.info._Z18vectorSubstractionPiPKii,"",@"SHT_CUDA_INFO"
	.sectionflags	@""
	.align	4


	//----- nvinfo : EIATTR_CUDA_API_VERSION
	.align		4
        /*0000*/ 	.byte	0x04, 0x37
        /*0002*/ 	.short	(.L_37 - .L_36)
.L_36:
        /*0004*/ 	.word	0x00000082


	//----- nvinfo : EIATTR_KPARAM_INFO
	.align		4
.L_37:
        /*0008*/ 	.byte	0x04, 0x17
        /*000a*/ 	.short	(.L_39 - .L_38)
.L_38:
        /*000c*/ 	.word	0x00000000
        /*0010*/ 	.short	0x0002
        /*0012*/ 	.short	0x0010
        /*0014*/ 	.byte	0x00, 0xf0, 0x11, 0x00


	//----- nvinfo : EIATTR_KPARAM_INFO
	.align		4
.L_39:
        /*0018*/ 	.byte	0x04, 0x17
        /*001a*/ 	.short	(.L_41 - .L_40)
.L_40:
        /*001c*/ 	.word	0x00000000
        /*0020*/ 	.short	0x0001
        /*0022*/ 	.short	0x0008
        /*0024*/ 	.byte	0x00, 0xf5, 0x21, 0x00


	//----- nvinfo : EIATTR_KPARAM_INFO
	.align		4
.L_41:
        /*0028*/ 	.byte	0x04, 0x17
        /*002a*/ 	.short	(.L_43 - .L_42)
.L_42:
        /*002c*/ 	.word	0x00000000
        /*0030*/ 	.short	0x0000
        /*0032*/ 	.short	0x0000
        /*0034*/ 	.byte	0x00, 0xf5, 0x21, 0x00


	//----- nvinfo : EIATTR_SPARSE_MMA_MASK
	.align		4
.L_43:
        /*0038*/ 	.byte	0x03, 0x50
        /*003a*/ 	.short	0x0000


	//----- nvinfo : EIATTR_MAXREG_COUNT
	.align		4
        /*003c*/ 	.byte	0x03, 0x1b
        /*003e*/ 	.short	0x00ff


	//----- nvinfo : EIATTR_MERCURY_ISA_VERSION
	.align		4
        /*0040*/ 	.byte	0x03, 0x5f
        /*0042*/ 	.short	0x0101


	//----- nvinfo : EIATTR_VRC_CTA_INIT_COUNT
	.align		4
        /*0044*/ 	.byte	0x02, 0x4a
	.zero		1
	.zero		1


	//----- nvinfo : EIATTR_EXIT_INSTR_OFFSETS
	.align		4
        /*0048*/ 	.byte	0x04, 0x1c
        /*004a*/ 	.short	(.L_45 - .L_44)


	//   ....[0]....
.L_44:
        /*004c*/ 	.word	0x00000070


	//   ....[1]....
        /*0050*/ 	.word	0x00000110


	//----- nvinfo : EIATTR_CBANK_PARAM_SIZE
	.align		4
.L_45:
        /*0054*/ 	.byte	0x03, 0x19
        /*0056*/ 	.short	0x0014


	//----- nvinfo : EIATTR_PARAM_CBANK
	.align		4
        /*0058*/ 	.byte	0x04, 0x0a
        /*005a*/ 	.short	(.L_47 - .L_46)
	.align		4
.L_46:
        /*005c*/ 	.word	index@(.nv.constant0._Z18vectorSubstractionPiPKii)
        /*0060*/ 	.short	0x0380
        /*0062*/ 	.short	0x0014


	//----- nvinfo : EIATTR_SW_WAR
	.align		4
.L_47:
        /*0064*/ 	.byte	0x04, 0x36
        /*0066*/ 	.short	(.L_49 - .L_48)
.L_48:
        /*0068*/ 	.word	0x00000008
.L_49:


//--------------------- .nv.info._Z20vectorMultiplyScalarPiii --------------------------
	.section	.nv.info._Z20vectorMultiplyScalarPiii,"",@"SHT_CUDA_INFO"
	.sectionflags	@""
	.align	4


	//----- nvinfo : EIATTR_CUDA_API_VERSION
	.align		4
        /*0000*/ 	.byte	0x04, 0x37
        /*0002*/ 	.short	(.L_51 - .L_50)
.L_50:
        /*0004*/ 	.word	0x00000082


	//----- nvinfo : EIATTR_KPARAM_INFO
	.align		4
.L_51:
        /*0008*/ 	.byte	0x04, 0x17
        /*000a*/ 	.short	(.L_53 - .L_52)
.L_52:
        /*000c*/ 	.word	0x00000000
        /*0010*/ 	.short	0x0002
        /*0012*/ 	.short	0x000c
        /*0014*/ 	.byte	0x00, 0xf0, 0x11, 0x00


	//----- nvinfo : EIATTR_KPARAM_INFO
	.align		4
.L_53:
        /*0018*/ 	.byte	0x04, 0x17
        /*001a*/ 	.short	(.L_55 - .L_54)
.L_54:
        /*001c*/ 	.word	0x00000000
        /*0020*/ 	.short	0x0001
        /*0022*/ 	.short	0x0008
        /*0024*/ 	.byte	0x00, 0xf0, 0x11, 0x00


	//----- nvinfo : EIATTR_KPARAM_INFO
	.align		4
.L_55:
        /*0028*/ 	.byte	0x04, 0x17
        /*002a*/ 	.short	(.L_57 - .L_56)
.L_56:
        /*002c*/ 	.word	0x00000000
        /*0030*/ 	.short	0x0000
        /*0032*/ 	.short	0x0000
        /*0034*/ 	.byte	0x00, 0xf5, 0x21, 0x00


	//----- nvinfo : EIATTR_SPARSE_MMA_MASK
	.align		4
.L_57:
        /*0038*/ 	.byte	0x03, 0x50
        /*003a*/ 	.short	0x0000


	//----- nvinfo : EIATTR_MAXREG_COUNT
	.align		4
        /*003c*/ 	.byte	0x03, 0x1b
        /*003e*/ 	.short	0x00ff


	//----- nvinfo : EIATTR_MERCURY_ISA_VERSION
	.align		4
        /*0040*/ 	.byte	0x03, 0x5f
        /*0042*/ 	.short	0x0101


	//----- nvinfo : EIATTR_VRC_CTA_INIT_COUNT
	.align		4
        /*0044*/ 	.byte	0x02, 0x4a
	.zero		1
	.zero		1


	//----- nvinfo : EIATTR_EXIT_INSTR_OFFSETS
	.align		4
        /*0048*/ 	.byte	0x04, 0x1c
        /*004a*/ 	.short	(.L_59 - .L_58)


	//   ....[0]....
.L_58:
        /*004c*/ 	.word	0x00000070


	//   ....[1]....
        /*0050*/ 	.word	0x000000f0


	//----- nvinfo : EIATTR_CBANK_PARAM_SIZE
	.align		4
.L_59:
        /*0054*/ 	.byte	0x03, 0x19
        /*0056*/ 	.short	0x0010


	//----- nvinfo : EIATTR_PARAM_CBANK
	.align		4
        /*0058*/ 	.byte	0x04, 0x0a
        /*005a*/ 	.short	(.L_61 - .L_60)
	.align		4
.L_60:
        /*005c*/ 	.word	index@(.nv.constant0._Z20vectorMultiplyScalarPiii)
        /*0060*/ 	.short	0x0380
        /*0062*/ 	.short	0x0010


	//----- nvinfo : EIATTR_SW_WAR
	.align		4
.L_61:
        /*0064*/ 	.byte	0x04, 0x36
        /*0066*/ 	.short	(.L_63 - .L_62)
.L_62:
        /*0068*/ 	.word	0x00000008
.L_63:


//--------------------- .nv.info._Z12vectorSquarePii --------------------------
	.section	.nv.info._Z12vectorSquarePii,"",@"SHT_CUDA_INFO"
	.sectionflags	@""
	.align	4


	//----- nvinfo : EIATTR_CUDA_API_VERSION
	.align		4
        /*0000*/ 	.byte	0x04, 0x37
        /*0002*/ 	.short	(.L_65 - .L_64)
.L_64:
        /*0004*/ 	.word	0x00000082


	//----- nvinfo : EIATTR_KPARAM_INFO
	.align		4
.L_65:
        /*0008*/ 	.byte	0x04, 0x17
        /*000a*/ 	.short	(.L_67 - .L_66)
.L_66:
        /*000c*/ 	.word	0x00000000
        /*0010*/ 	.short	0x0001
        /*0012*/ 	.short	0x0008
        /*0014*/ 	.byte	0x00, 0xf0, 0x11, 0x00


	//----- nvinfo : EIATTR_KPARAM_INFO
	.align		4
.L_67:
        /*0018*/ 	.byte	0x04, 0x17
        /*001a*/ 	.short	(.L_69 - .L_68)
.L_68:
        /*001c*/ 	.word	0x00000000
        /*0020*/ 	.short	0x0000
        /*0022*/ 	.short	0x0000
        /*0024*/ 	.byte	0x00, 0xf5, 0x21, 0x00


	//----- nvinfo : EIATTR_SPARSE_MMA_MASK
	.align		4
.L_69:
        /*0028*/ 	.byte	0x03, 0x50
        /*002a*/ 	.short	0x0000


	//----- nvinfo : EIATTR_MAXREG_COUNT
	.align		4
        /*002c*/ 	.byte	0x03, 0x1b
        /*002e*/ 	.short	0x00ff


	//----- nvinfo : EIATTR_MERCURY_ISA_VERSION
	.align		4
        /*0030*/ 	.byte	0x03, 0x5f
        /*0032*/ 	.short	0x0101


	//----- nvinfo : EIATTR_VRC_CTA_INIT_COUNT
	.align		4
        /*0034*/ 	.byte	0x02, 0x4a
	.zero		1
	.zero		1


	//----- nvinfo : EIATTR_EXIT_INSTR_OFFSETS
	.align		4
        /*0038*/ 	.byte	0x04, 0x1c
        /*003a*/ 	.short	(.L_71 - .L_70)


	//   ....[0]....
.L_70:
        /*003c*/ 	.word	0x00000070


	//   ....[1]....
        /*0040*/ 	.word	0x000000e0


	//----- nvinfo : EIATTR_CBANK_PARAM_SIZE
	.align		4
.L_71:
        /*0044*/ 	.byte	0x03, 0x19
        /*0046*/ 	.short	0x000c


	//----- nvinfo : EIATTR_PARAM_CBANK
	.align		4
        /*0048*/ 	.byte	0x04, 0x0a
        /*004a*/ 	.short	(.L_73 - .L_72)
	.align		4
.L_72:
        /*004c*/ 	.word	index@(.nv.constant0._Z12vectorSquarePii)
        /*0050*/ 	.short	0x0380
        /*0052*/ 	.short	0x000c


	//----- nvinfo : EIATTR_SW_WAR
	.align		4
.L_73:
        /*0054*/ 	.byte	0x04, 0x36
        /*0056*/ 	.short	(.L_75 - .L_74)
.L_74:
        /*0058*/ 	.word	0x00000008
.L_75:


//--------------------- .nv.info._Z11extractBitsPhiPii --------------------------
	.section	.nv.info._Z11extractBitsPhiPii,"",@"SHT_CUDA_INFO"
	.sectionflags	@""
	.align	4


	//----- nvinfo : EIATTR_CUDA_API_VERSION
	.align		4
        /*0000*/ 	.byte	0x04, 0x37
        /*0002*/ 	.short	(.L_77 - .L_76)
.L_76:
        /*0004*/ 	.word	0x00000082


	//----- nvinfo : EIATTR_KPARAM_INFO
	.align		4
.L_77:
        /*0008*/ 	.byte	0x04, 0x17
        /*000a*/ 	.short	(.L_79 - .L_78)
.L_78:
        /*000c*/ 	.word	0x00000000
        /*0010*/ 	.short	0x0003
        /*0012*/ 	.short	0x0018
        /*0014*/ 	.byte	0x00, 0xf0, 0x11, 0x00


	//----- nvinfo : EIATTR_KPARAM_INFO
	.align		4
.L_79:
        /*0018*/ 	.byte	0x04, 0x17
        /*001a*/ 	.short	(.L_81 - .L_80)
.L_80:
        /*001c*/ 	.word	0x00000000
        /*0020*/ 	.short	0x0002
        /*0022*/ 	.short	0x0010
        /*0024*/ 	.byte	0x00, 0xf5, 0x21, 0x00


	//----- nvinfo : EIATTR_KPARAM_INFO
	.align		4
.L_81:
        /*0028*/ 	.byte	0x04, 0x17
        /*002a*/ 	.short	(.L_83 - .L_82)
.L_82:
        /*002c*/ 	.word	0x00000000
        /*0030*/ 	.short	0x0001
        /*0032*/ 	.short	0x0008
        /*0034*/ 	.byte	0x00, 0xf0, 0x11, 0x00


	//----- nvinfo : EIATTR_KPARAM_INFO
	.align		4
.L_83:
        /*0038*/ 	.byte	0x04, 0x17
        /*003a*/ 	.short	(.L_85 - .L_84)
.L_84:
        /*003c*/ 	.word	0x00000000
        /*0040*/ 	.short	0x0000
        /*0042*/ 	.short	0x0000
        /*0044*/ 	.byte	0x00, 0xf5, 0x21, 0x00


	//----- nvinfo : EIATTR_SPARSE_MMA_MASK
	.align		4
.L_85:
        /*0048*/ 	.byte	0x03, 0x50
        /*004a*/ 	.short	0x0000


	//----- nvinfo : EIATTR_MAXREG_COUNT
	.align		4
        /*004c*/ 	.byte	0x03, 0x1b
        /*004e*/ 	.short	0x00ff


	//----- nvinfo : EIATTR_MERCURY_ISA_VERSION
	.align		4
        /*0050*/ 	.byte	0x03, 0x5f
        /*0052*/ 	.short	0x0101


	//----- nvinfo : EIATTR_VRC_CTA_INIT_COUNT
	.align		4
        /*0054*/ 	.byte	0x02, 0x4a
	.zero		1
	.zero		1


	//----- nvinfo : EIATTR_EXIT_INSTR_OFFSETS
	.align		4
        /*0058*/ 	.byte	0x04, 0x1c
        /*005a*/ 	.short	(.L_87 - .L_86)


	//   ....[0]....
.L_86:
        /*005c*/ 	.word	0x000000a0


	//   ....[1]....
        /*0060*/ 	.word	0x00000150


	//----- nvinfo : EIATTR_CBANK_PARAM_SIZE
	.align		4
.L_87:
        /*0064*/ 	.byte	0x03, 0x19
        /*0066*/ 	.short	0x001c


	//----- nvinfo : EIATTR_PARAM_CBANK
	.align		4
        /*0068*/ 	.byte	0x04, 0x0a
        /*006a*/ 	.short	(.L_89 - .L_88)
	.align		4
.L_88:
        /*006c*/ 	.word	index@(.nv.constant0._Z11extractBitsPhiPii)
        /*0070*/ 	.short	0x0380
        /*0072*/ 	.short	0x001c


	//----- nvinfo : EIATTR_SW_WAR
	.align		4
.L_89:
        /*0074*/ 	.byte	0x04, 0x36
        /*0076*/ 	.short	(.L_91 - .L_90)
.L_90:
        /*0078*/ 	.word	0x00000008
.L_91:


//--------------------- .nv.info._Z10unpackBitsPhiS_i --------------------------
	.section	.nv.info._Z10unpackBitsPhiS_i,"",@"SHT_CUDA_INFO"
	.sectionflags	@""
	.align	4


	//----- nvinfo : EIATTR_CUDA_API_VERSION
	.align		4
        /*0000*/ 	.byte	0x04, 0x37
        /*0002*/ 	.short	(.L_93 - .L_92)
.L_92:
        /*0004*/ 	.word	0x00000082


	//----- nvinfo : EIATTR_KPARAM_INFO
	.align		4
.L_93:
        /*0008*/ 	.byte	0x04, 0x17
        /*000a*/ 	.short	(.L_95 - .L_94)
.L_94:
        /*000c*/ 	.word	0x00000000
        /*0010*/ 	.short	0x0003
        /*0012*/ 	.short	0x0018
        /*0014*/ 	.byte	0x00, 0xf0, 0x11, 0x00


	//----- nvinfo : EIATTR_KPARAM_INFO
	.align		4
.L_95:
        /*0018*/ 	.byte	0x04, 0x17
        /*001a*/ 	.short	(.L_97 - .L_96)
.L_96:
        /*001c*/ 	.word	0x00000000
        /*0020*/ 	.short	0x0002
        /*0022*/ 	.short	0x0010
        /*0024*/ 	.byte	0x00, 0xf5, 0x21, 0x00


	//----- nvinfo : EIATTR_KPARAM_INFO
	.align		4
.L_97:
        /*0028*/ 	.byte	0x04, 0x17
        /*002a*/ 	.short	(.L_99 - .L_98)
.L_98:
        /*002c*/ 	.word	0x00000000
        /*0030*/ 	.short	0x0001
        /*0032*/ 	.short	0x0008
        /*0034*/ 	.byte	0x00, 0xf0, 0x11, 0x00


	//----- nvinfo : EIATTR_KPARAM_INFO
	.align		4
.L_99:
        /*0038*/ 	.byte	0x04, 0x17
        /*003a*/ 	.short	(.L_101 - .L_100)
.L_100:
        /*003c*/ 	.word	0x00000000
        /*0040*/ 	.short	0x0000
        /*0042*/ 	.short	0x0000
        /*0044*/ 	.byte	0x00, 0xf5, 0x21, 0x00


	//----- nvinfo : EIATTR_SPARSE_MMA_MASK
	.align		4
.L_101:
        /*0048*/ 	.byte	0x03, 0x50
        /*004a*/ 	.short	0x0000


	//----- nvinfo : EIATTR_MAXREG_COUNT
	.align		4
        /*004c*/ 	.byte	0x03, 0x1b
        /*004e*/ 	.short	0x00ff


	//----- nvinfo : EIATTR_NUM_BARRIERS
	.align		4
        /*0050*/ 	.byte	0x02, 0x4c
        /*0052*/ 	.byte	0x01
	.zero		1


	//----- nvinfo : EIATTR_MERCURY_ISA_VERSION
	.align		4
        /*0054*/ 	.byte	0x03, 0x5f
        /*0056*/ 	.short	0x0101


	//----- nvinfo : EIATTR_VRC_CTA_INIT_COUNT
	.align		4
        /*0058*/ 	.byte	0x02, 0x4a
	.zero		1
	.zero		1


	//----- nvinfo : EIATTR_EXIT_INSTR_OFFSETS
	.align		4
        /*005c*/ 	.byte	0x04, 0x1c
        /*005e*/ 	.short	(.L_103 - .L_102)


	//   ....[0]....
.L_102:
        /*0060*/ 	.word	0x000000e0


	//   ....[1]....
        /*0064*/ 	.word	0x000002e0


	//   ....[2]....
        /*0068*/ 	.word	0x00000340


	//----- nvinfo : EIATTR_CBANK_PARAM_SIZE
	.align		4
.L_103:
        /*006c*/ 	.byte	0x03, 0x19
        /*006e*/ 	.short	0x001c


	//----- nvinfo : EIATTR_PARAM_CBANK
	.align		4
        /*0070*/ 	.byte	0x04, 0x0a
        /*0072*/ 	.short	(.L_105 - .L_104)
	.align		4
.L_104:
        /*0074*/ 	.word	index@(.nv.constant0._Z10unpackBitsPhiS_i)
        /*0078*/ 	.short	0x0380
        /*007a*/ 	.short	0x001c


	//----- nvinfo : EIATTR_SW_WAR
	.align		4
.L_105:
        /*007c*/ 	.byte	0x04, 0x36
        /*007e*/ 	.short	(.L_107 - .L_106)
.L_106:
        /*0080*/ 	.word	0x00000008
.L_107:


//--------------------- .nv.info._Z8packBitsPhiS_i --------------------------
	.section	.nv.info._Z8packBitsPhiS_i,"",@"SHT_CUDA_INFO"
	.sectionflags	@""
	.align	4


	//----- nvinfo : EIATTR_CUDA_API_VERSION
	.align		4
        /*0000*/ 	.byte	0x04, 0x37
        /*0002*/ 	.short	(.L_109 - .L_108)
.L_108:
        /*0004*/ 	.word	0x00000082


	//----- nvinfo : EIATTR_KPARAM_INFO
	.align		4
.L_109:
        /*0008*/ 	.byte	0x04, 0x17
        /*000a*/ 	.short	(.L_111 - .L_110)
.L_110:
        /*000c*/ 	.word	0x00000000
        /*0010*/ 	.short	0x0003
        /*0012*/ 	.short	0x0018
        /*0014*/ 	.byte	0x00, 0xf0, 0x11, 0x00


	//----- nvinfo : EIATTR_KPARAM_INFO
	.align		4
.L_111:
        /*0018*/ 	.byte	0x04, 0x17
        /*001a*/ 	.short	(.L_113 - .L_112)
.L_112:
        /*001c*/ 	.word	0x00000000
        /*0020*/ 	.short	0x0002
        /*0022*/ 	.short	0x0010
        /*0024*/ 	.byte	0x00, 0xf5, 0x21, 0x00


	//----- nvinfo : EIATTR_KPARAM_INFO
	.align		4
.L_113:
        /*0028*/ 	.byte	0x04, 0x17
        /*002a*/ 	.short	(.L_115 - .L_114)
.L_114:
        /*002c*/ 	.word	0x00000000
        /*0030*/ 	.short	0x0001
        /*0032*/ 	.short	0x0008
        /*0034*/ 	.byte	0x00, 0xf0, 0x11, 0x00


	//----- nvinfo : EIATTR_KPARAM_INFO
	.align		4
.L_115:
        /*0038*/ 	.byte	0x04, 0x17
        /*003a*/ 	.short	(.L_117 - .L_116)
.L_116:
        /*003c*/ 	.word	0x00000000
        /*0040*/ 	.short	0x0000
        /*0042*/ 	.short	0x0000
        /*0044*/ 	.byte	0x00, 0xf5, 0x21, 0x00


	//----- nvinfo : EIATTR_SPARSE_MMA_MASK
	.align		4
.L_117:
        /*0048*/ 	.byte	0x03, 0x50
        /*004a*/ 	.short	0x0000


	//----- nvinfo : EIATTR_MAXREG_COUNT
	.align		4
        /*004c*/ 	.byte	0x03, 0x1b
        /*004e*/ 	.short	0x00ff


	//----- nvinfo : EIATTR_NUM_BARRIERS
	.align		4
        /*0050*/ 	.byte	0x02, 0x4c
        /*0052*/ 	.byte	0x01
	.zero		1


	//----- nvinfo : EIATTR_MERCURY_ISA_VERSION
	.align		4
        /*0054*/ 	.byte	0x03, 0x5f
        /*0056*/ 	.short	0x0101


	//----- nvinfo : EIATTR_VRC_CTA_INIT_COUNT
	.align		4
        /*0058*/ 	.byte	0x02, 0x4a
	.zero		1
	.zero		1


	//----- nvinfo : EIATTR_EXIT_INSTR_OFFSETS
	.align		4
        /*005c*/ 	.byte	0x04, 0x1c
        /*005e*/ 	.short	(.L_119 - .L_118)


	//   ....[0]....
.L_118:
        /*0060*/ 	.word	0x000000c0


	//   ....[1]....
        /*0064*/ 	.word	0x00000230


	//----- nvinfo : EIATTR_CBANK_PARAM_SIZE
	.align		4
.L_119:
        /*0068*/ 	.byte	0x03, 0x19
        /*006a*/ 	.short	0x001c


	//----- nvinfo : EIATTR_PARAM_CBANK
	.align		4
        /*006c*/ 	.byte	0x04, 0x0a
        /*006e*/ 	.short	(.L_121 - .L_120)
	.align		4
.L_120:
        /*0070*/ 	.word	index@(.nv.constant0._Z8packBitsPhiS_i)
        /*0074*/ 	.short	0x0380
        /*0076*/ 	.short	0x001c


	//----- nvinfo : EIATTR_SW_WAR
	.align		4
.L_121:
        /*0078*/ 	.byte	0x04, 0x36
        /*007a*/ 	.short	(.L_123 - .L_122)
.L_122:
        /*007c*/ 	.word	0x00000008
.L_123:


//--------------------- .nv.callgraph             --------------------------
	.section	.nv.callgraph,"",@"SHT_CUDA_CALLGRAPH"
	.align	4
	.sectionentsize	8
	.align		4
        /*0000*/ 	.word	0x00000000
	.align		4
        /*0004*/ 	.word	0xffffffff
	.align		4
        /*0008*/ 	.word	0x00000000
	.align		4
        /*000c*/ 	.word	0xfffffffe
	.align		4
        /*0010*/ 	.word	0x00000000
	.align		4
        /*0014*/ 	.word	0xfffffffd
	.align		4
        /*0018*/ 	.word	0x00000000
	.align		4
        /*001c*/ 	.word	0xfffffffc


//--------------------- .text._Z18vectorSubstractionPiPKii --------------------------
	.section	.text._Z18vectorSubstractionPiPKii,"ax",@progbits
	.align	128
        .global         _Z18vectorSubstractionPiPKii
        .type           _Z18vectorSubstractionPiPKii,@function
        .size           _Z18vectorSubstractionPiPKii,(.L_x_6 - _Z18vectorSubstractionPiPKii)
        .other          _Z18vectorSubstractionPiPKii,@"STO_CUDA_ENTRY STV_DEFAULT"
_Z18vectorSubstractionPiPKii:
.text._Z18vectorSubstractionPiPKii:
[----:B------:R-:W-:Y:S01]  /*0000*/  LDC R1, c[0x0][0x37c] ;  /* 0x0000df00ff017b82 */ /* 0x000fe20000000800 */
[----:B------:R-:W0:Y:S01]  /*0010*/  S2R R7, SR_CTAID.X ;  /* 0x0000000000077919 */ /* 0x000e220000002500 */
[----:B------:R-:W0:Y:S01]  /*0020*/  LDCU UR4, c[0x0][0x360] ;  /* 0x00006c00ff0477ac */ /* 0x000e220008000800 */
[----:B------:R-:W0:Y:S01]  /*0030*/  S2R R0, SR_TID.X ;  /* 0x0000000000007919 */ /* 0x000e220000002100 */
[----:B------:R-:W1:Y:S01]  /*0040*/  LDCU UR5, c[0x0][0x390] ;  /* 0x00007200ff0577ac */ /* 0x000e620008000800 */
[----:B0-----:R-:W-:-:S05]  /*0050*/  IMAD R7, R7, UR4, R0 ;  /* 0x0000000407077c24 */ /* 0x001fca000f8e0200 */
[----:B-1----:R-:W-:-:S13]  /*0060*/  ISETP.GE.AND P0, PT, R7, UR5, PT ;  /* 0x0000000507007c0c */ /* 0x002fda000bf06270 */
[----:B------:R-:W-:Y:S05]  /*0070*/  @P0 EXIT ;  /* 0x000000000000094d */ /* 0x000fea0003800000 */
[----:B------:R-:W0:Y:S01]  /*0080*/  LDC.64 R4, c[0x0][0x388] ;  /* 0x0000e200ff047b82 */ /* 0x000e220000000a00 */
[----:B------:R-:W1:Y:S07]  /*0090*/  LDCU.64 UR4, c[0x0][0x358] ;  /* 0x00006b00ff0477ac */ /* 0x000e6e0008000a00 */
[----:B------:R-:W2:Y:S01]  /*00a0*/  LDC.64 R2, c[0x0][0x380] ;  /* 0x0000e000ff027b82 */ /* 0x000ea20000000a00 */
[----:B0-----:R-:W-:-:S06]  /*00b0*/  IMAD.WIDE R4, R7, 0x4, R4 ;  /* 0x0000000407047825 */ /* 0x001fcc00078e0204 */
[----:B-1----:R-:W3:Y:S01]  /*00c0*/  LDG.E R5, desc[UR4][R4.64] ;  /* 0x0000000404057981 */ /* 0x002ee2000c1e1900 */
[----:B--2---:R-:W-:-:S05]  /*00d0*/  IMAD.WIDE R2, R7, 0x4, R2 ;  /* 0x0000000407027825 */ /* 0x004fca00078e0202 */
[----:B------:R-:W3:Y:S02]  /*00e0*/  LDG.E R0, desc[UR4][R2.64] ;  /* 0x0000000402007981 */ /* 0x000ee4000c1e1900 */
[----:B---3--:R-:W-:-:S05]  /*00f0*/  IADD3 R7, PT, PT, R0, -R5, RZ ;  /* 0x8000000500077210 */ /* 0x008fca0007ffe0ff */
[----:B------:R-:W-:Y:S01]  /*0100*/  STG.E desc[UR4][R2.64], R7 ;  /* 0x0000000702007986 */ /* 0x000fe2000c101904 */
[----:B------:R-:W-:Y:S05]  /*0110*/  EXIT ;  /* 0x000000000000794d */ /* 0x000fea0003800000 */
.L_x_0:
[----:B------:R-:W-:-:S00]  /*0120*/  BRA `(.L_x_0) ;  /* 0xfffffffc00fc7947 */ /* 0x000fc0000383ffff */
[----:B------:R-:W-:-:S00]  /*0130*/  NOP ;  /* 0x0000000000007918 */ /* 0x000fc00000000000 */
        /* <DEDUP_REMOVED lines=12> */
.L_x_6:


//--------------------- .text._Z20vectorMultiplyScalarPiii --------------------------
	.section	.text._Z20vectorMultiplyScalarPiii,"ax",@progbits
	.align	128
        .global         _Z20vectorMultiplyScalarPiii
        .type           _Z20vectorMultiplyScalarPiii,@function
        .size           _Z20vectorMultiplyScalarPiii,(.L_x_7 - _Z20vectorMultiplyScalarPiii)
        .other          _Z20vectorMultiplyScalarPiii,@"STO_CUDA_ENTRY STV_DEFAULT"
_Z20vectorMultiplyScalarPiii:
.text._Z20vectorMultiplyScalarPiii:
        /* <DEDUP_REMOVED lines=9> */
[----:B------:R-:W1:Y:S01]  /*0090*/  LDCU.64 UR4, c[0x0][0x358] ;  /* 0x00006b00ff0477ac */ /* 0x000e620008000a00 */
[----:B------:R-:W2:Y:S01]  /*00a0*/  LDCU UR6, c[0x0][0x38c] ;  /* 0x00007180ff0677ac */ /* 0x000ea20008000800 */
[----:B0-----:R-:W-:-:S05]  /*00b0*/  IMAD.WIDE R2, R5, 0x4, R2 ;  /* 0x0000000405027825 */ /* 0x001fca00078e0202 */
[----:B-1----:R-:W2:Y:S02]  /*00c0*/  LDG.E R0, desc[UR4][R2.64] ;  /* 0x0000000402007981 */ /* 0x002ea4000c1e1900 */
[----:B--2---:R-:W-:-:S05]  /*00d0*/  IMAD R5, R0, UR6, RZ ;  /* 0x0000000600057c24 */ /* 0x004fca000f8e02ff */
[----:B------:R-:W-:Y:S01]  /*00e0*/  STG.E desc[UR4][R2.64], R5 ;  /* 0x0000000502007986 */ /* 0x000fe2000c101904 */
[----:B------:R-:W-:Y:S05]  /*00f0*/  EXIT ;  /* 0x000000000000794d */ /* 0x000fea0003800000 */
.L_x_1:
        /* <DEDUP_REMOVED lines=16> */
.L_x_7:


//--------------------- .text._Z12vectorSquarePii --------------------------
	.section	.text._Z12vectorSquarePii,"ax",@progbits
	.align	128
        .global         _Z12vectorSquarePii
        .type           _Z12vectorSquarePii,@function
        .size           _Z12vectorSquarePii,(.L_x_8 - _Z12vectorSquarePii)
        .other          _Z12vectorSquarePii,@"STO_CUDA_ENTRY STV_DEFAULT"
_Z12vectorSquarePii:
.text._Z12vectorSquarePii:
        /* <DEDUP_REMOVED lines=10> */
[----:B0-----:R-:W-:-:S05]  /*00a0*/  IMAD.WIDE R2, R5, 0x4, R2 ;  /* 0x0000000405027825 */ /* 0x001fca00078e0202 */
[----:B-1----:R-:W2:Y:S02]  /*00b0*/  LDG.E R0, desc[UR4][R2.64] ;  /* 0x0000000402007981 */ /* 0x002ea4000c1e1900 */
[----:B--2---:R-:W-:-:S05]  /*00c0*/  IMAD R5, R0, R0, RZ ;  /* 0x0000000000057224 */ /* 0x004fca00078e02ff */
[----:B------:R-:W-:Y:S01]  /*00d0*/  STG.E desc[UR4][R2.64], R5 ;  /* 0x0000000502007986 */ /* 0x000fe2000c101904 */
[----:B------:R-:W-:Y:S05]  /*00e0*/  EXIT ;  /* 0x000000000000794d */ /* 0x000fea0003800000 */
.L_x_2:
        /* <DEDUP_REMOVED lines=9> */
.L_x_8:


//--------------------- .text._Z11extractBitsPhiPii --------------------------
	.section	.text._Z11extractBitsPhiPii,"ax",@progbits
	.align	128
        .global         _Z11extractBitsPhiPii
        .type           _Z11extractBitsPhiPii,@function
        .size           _Z11extractBitsPhiPii,(.L_x_9 - _Z11extractBitsPhiPii)
        .other          _Z11extractBitsPhiPii,@"STO_CUDA_ENTRY STV_DEFAULT"
_Z11extractBitsPhiPii:
.text._Z11extractBitsPhiPii:
[----:B------:R-:W-:Y:S01]  /*0000*/  LDC R1, c[0x0][0x37c] ;  /* 0x0000df00ff017b82 */ /* 0x000fe20000000800 */
[----:B------:R-:W0:Y:S07]  /*0010*/  S2R R0, SR_TID.X ;  /* 0x0000000000007919 */ /* 0x000e2e0000002100 */
[----:B------:R-:W0:Y:S01]  /*0020*/  S2UR UR4, SR_CTAID.X ;  /* 0x00000000000479c3 */ /* 0x000e220000002500 */
[----:B------:R-:W1:Y:S01]  /*0030*/  LDCU UR5, c[0x0][0x388] ;  /* 0x00007100ff0577ac */ /* 0x000e620008000800 */
[----:B------:R-:W2:Y:S06]  /*0040*/  LDCU UR6, c[0x0][0x398] ;  /* 0x00007300ff0677ac */ /* 0x000eac0008000800 */
[----:B------:R-:W0:Y:S02]  /*0050*/  LDC R7, c[0x0][0x360] ;  /* 0x0000d800ff077b82 */ /* 0x000e240000000800 */
[----:B0-----:R-:W-:-:S04]  /*0060*/  IMAD R7, R7, UR4, R0 ;  /* 0x0000000407077c24 */ /* 0x001fc8000f8e0200 */
[----:B------:R-:W-:-:S05]  /*0070*/  IMAD.SHL.U32 R0, R7, 0x8, RZ ;  /* 0x0000000807007824 */ /* 0x000fca00078e00ff */
[----:B-1----:R-:W-:-:S04]  /*0080*/  ISETP.GE.AND P0, PT, R0, UR5, PT ;  /* 0x0000000500007c0c */ /* 0x002fc8000bf06270 */
[----:B--2---:R-:W-:-:S13]  /*0090*/  ISETP.GE.OR P0, PT, R7, UR6, P0 ;  /* 0x0000000607007c0c */ /* 0x004fda0008706670 */
[----:B------:R-:W-:Y:S05]  /*00a0*/  @P0 EXIT ;  /* 0x000000000000094d */ /* 0x000fea0003800000 */
[----:B------:R-:W0:Y:S01]  /*00b0*/  LDCU.64 UR6, c[0x0][0x380] ;  /* 0x00007000ff0677ac */ /* 0x000e220008000a00 */
[----:B------:R-:W1:Y:S01]  /*00c0*/  LDC.64 R2, c[0x0][0x390] ;  /* 0x0000e400ff027b82 */ /* 0x000e620000000a00 */
[----:B------:R-:W2:Y:S01]  /*00d0*/  LDCU.64 UR4, c[0x0][0x358] ;  /* 0x00006b00ff0477ac */ /* 0x000ea20008000a00 */
[----:B0-----:R-:W-:-:S04]  /*00e0*/  IADD3 R4, P0, PT, R0, UR6, RZ ;  /* 0x0000000600047c10 */ /* 0x001fc8000ff1e0ff */
[----:B------:R-:W-:-:S05]  /*00f0*/  LEA.HI.X.SX32 R5, R0, UR7, 0x1, P0 ;  /* 0x0000000700057c11 */ /* 0x000fca00080f0eff */
[----:B--2---:R-:W2:Y:S01]  /*0100*/  LDG.E.U8 R4, desc[UR4][R4.64] ;  /* 0x0000000404047981 */ /* 0x004ea2000c1e1100 */
[----:B-1----:R-:W-:-:S04]  /*0110*/  IMAD.WIDE R2, R7, 0x4, R2 ;  /* 0x0000000407027825 */ /* 0x002fc800078e0202 */
[----:B--2---:R-:W-:-:S05]  /*0120*/  IMAD.SHL.U32 R0, R4, 0x80, RZ ;  /* 0x0000008004007824 */ /* 0x004fca00078e00ff */
[----:B------:R-:W-:-:S05]  /*0130*/  LOP3.LUT R7, R0, 0x80, RZ, 0xc0, !PT ;  /* 0x0000008000077812 */ /* 0x000fca00078ec0ff */
[----:B------:R-:W-:Y:S01]  /*0140*/  STG.E desc[UR4][R2.64], R7 ;  /* 0x0000000702007986 */ /* 0x000fe2000c101904 */
[----:B------:R-:W-:Y:S05]  /*0150*/  EXIT ;  /* 0x000000000000794d */ /* 0x000fea0003800000 */
.L_x_3:
        /* <DEDUP_REMOVED lines=10> */
.L_x_9:


//--------------------- .text._Z10unpackBitsPhiS_i --------------------------
	.section	.text._Z10unpackBitsPhiS_i,"ax",@progbits
	.align	128
        .global         _Z10unpackBitsPhiS_i
        .type           _Z10unpackBitsPhiS_i,@function
        .size           _Z10unpackBitsPhiS_i,(.L_x_10 - _Z10unpackBitsPhiS_i)
        .other          _Z10unpackBitsPhiS_i,@"STO_CUDA_ENTRY STV_DEFAULT"
_Z10unpackBitsPhiS_i:
.text._Z10unpackBitsPhiS_i:
[----:B------:R-:W-:Y:S01]  /*0000*/  LDC R1, c[0x0][0x37c] ;  /* 0x0000df00ff017b82 */ /* 0x000fe20000000800 */
[----:B------:R-:W0:Y:S01]  /*0010*/  S2R R4, SR_TID.X ;  /* 0x0000000000047919 */ /* 0x000e220000002100 */
[----:B------:R-:W0:Y:S06]  /*0020*/  LDCU UR4, c[0x0][0x364] ;  /* 0x00006c80ff0477ac */ /* 0x000e2c0008000800 */
[----:B------:R-:W1:Y:S01]  /*0030*/  S2UR UR5, SR_CTAID.X ;  /* 0x00000000000579c3 */ /* 0x000e620000002500 */
[----:B------:R-:W0:Y:S01]  /*0040*/  S2R R9, SR_TID.Y ;  /* 0x0000000000097919 */ /* 0x000e220000002200 */
[----:B------:R-:W2:Y:S01]  /*0050*/  LDCU UR6, c[0x0][0x388] ;  /* 0x00007100ff0677ac */ /* 0x000ea20008000800 */
[----:B------:R-:W3:Y:S05]  /*0060*/  LDCU UR7, c[0x0][0x398] ;  /* 0x00007300ff0777ac */ /* 0x000eea0008000800 */
[----:B------:R-:W1:Y:S02]  /*0070*/  LDC R3, c[0x0][0x360] ;  /* 0x0000d800ff037b82 */ /* 0x000e640000000800 */
[----:B-1----:R-:W-:-:S02]  /*0080*/  IMAD R3, R3, UR5, RZ ;  /* 0x0000000503037c24 */ /* 0x002fc4000f8e02ff */
[----:B0-----:R-:W-:Y:S02]  /*0090*/  IMAD R0, R4, UR4, R9 ;  /* 0x0000000404007c24 */ /* 0x001fe4000f8e0209 */
[C---:B------:R-:W-:Y:S02]  /*00a0*/  IMAD.IADD R4, R3.reuse, 0x1, R4 ;  /* 0x0000000103047824 */ /* 0x040fe400078e0204 */
[----:B------:R-:W-:-:S05]  /*00b0*/  IMAD R5, R3, UR4, R0 ;  /* 0x0000000403057c24 */ /* 0x000fca000f8e0200 */
[----:B--2---:R-:W-:-:S04]  /*00c0*/  ISETP.GE.AND P0, PT, R5, UR6, PT ;  /* 0x0000000605007c0c */ /* 0x004fc8000bf06270 */
[----:B---3--:R-:W-:-:S13]  /*00d0*/  ISETP.GE.OR P0, PT, R4, UR7, P0 ;  /* 0x0000000704007c0c */ /* 0x008fda0008706670 */
[----:B------:R-:W-:Y:S05]  /*00e0*/  @P0 EXIT ;  /* 0x000000000000094d */ /* 0x000fea0003800000 */
[----:B------:R-:W0:Y:S01]  /*00f0*/  LDCU.64 UR4, c[0x0][0x380] ;  /* 0x00007000ff0477ac */ /* 0x000e220008000a00 */
[----:B------:R-:W1:Y:S01]  /*0100*/  LDCU.64 UR6, c[0x0][0x358] ;  /* 0x00006b00ff0677ac */ /* 0x000e620008000a00 */
[----:B0-----:R-:W-:-:S04]  /*0110*/  IADD3 R2, P0, PT, R5, UR4, RZ ;  /* 0x0000000405027c10 */ /* 0x001fc8000ff1e0ff */
[----:B------:R-:W-:-:S05]  /*0120*/  LEA.HI.X.SX32 R3, R5, UR5, 0x1, P0 ;  /* 0x0000000505037c11 */ /* 0x000fca00080f0eff */
[----:B-1----:R-:W2:Y:S01]  /*0130*/  LDG.E.U8 R2, desc[UR6][R2.64] ;  /* 0x0000000602027981 */ /* 0x002ea2000c1e1100 */
[----:B------:R-:W0:Y:S01]  /*0140*/  S2UR UR5, SR_CgaCtaId ;  /* 0x00000000000579c3 */ /* 0x000e220000008800 */
[----:B------:R-:W-:Y:S01]  /*0150*/  UMOV UR4, 0x400 ;  /* 0x0000040000047882 */ /* 0x000fe20000000000 */
[C---:B------:R-:W-:Y:S01]  /*0160*/  VIADD R6, R9.reuse, 0x18 ;  /* 0x0000001809067836 */ /* 0x040fe20000000000 */
[C---:B------:R-:W-:Y:S02]  /*0170*/  ISETP.GT.U32.AND P1, PT, R9.reuse, 0x3, PT ;  /* 0x000000030900780c */ /* 0x040fe40003f24070 */
[----:B------:R-:W-:Y:S01]  /*0180*/  ISETP.GT.U32.AND P0, PT, R9, 0x1, PT ;  /* 0x000000010900780c */ /* 0x000fe20003f04070 */
[----:B0-----:R-:W-:Y:S01]  /*0190*/  ULEA UR4, UR5, UR4, 0x18 ;  /* 0x0000000405047291 */ /* 0x001fe2000f8ec0ff */
[----:B--2---:R-:W-:-:S05]  /*01a0*/  IMAD.U32 R5, R2, -0x80000000, RZ ;  /* 0x8000000002057824 */ /* 0x004fca00078e00ff */
[----:B------:R-:W-:-:S05]  /*01b0*/  SHF.R.U32.HI R5, RZ, R6, R5 ;  /* 0x00000006ff057219 */ /* 0x000fca0000011605 */
[----:B------:R-:W-:Y:S01]  /*01c0*/  STS.U8 [R0+UR4], R5 ;  /* 0x0000000500007988 */ /* 0x000fe20008000004 */
[----:B------:R-:W-:Y:S06]  /*01d0*/  BAR.SYNC.DEFER_BLOCKING 0x0 ;  /* 0x0000000000007b1d */ /* 0x000fec0000010000 */
[----:B------:R-:W-:Y:S04]  /*01e0*/  @!P1 LDS.U8 R6, [R0+UR4+0x4] ;  /* 0x0000040400069984 */ /* 0x000fe80008000000 */
[----:B------:R-:W0:Y:S02]  /*01f0*/  @!P1 LDS.U8 R3, [R0+UR4] ;  /* 0x0000000400039984 */ /* 0x000e240008000000 */
[----:B0-----:R-:W-:-:S05]  /*0200*/  @!P1 LOP3.LUT R3, R3, R6, RZ, 0xfc, !PT ;  /* 0x0000000603039212 */ /* 0x001fca00078efcff */
[----:B------:R-:W-:Y:S01]  /*0210*/  @!P1 STS.U8 [R0+UR4], R3 ;  /* 0x0000000300009988 */ /* 0x000fe20008000004 */
[----:B------:R-:W-:Y:S01]  /*0220*/  BAR.SYNC.DEFER_BLOCKING 0x0 ;  /* 0x0000000000007b1d */ /* 0x000fe20000010000 */
[----:B------:R-:W-:-:S05]  /*0230*/  ISETP.NE.AND P1, PT, R9, RZ, PT ;  /* 0x000000ff0900720c */ /* 0x000fca0003f25270 */
[----:B------:R-:W-:Y:S04]  /*0240*/  @!P0 LDS.U8 R2, [R0+UR4+0x2] ;  /* 0x0000020400028984 */ /* 0x000fe80008000000 */
[----:B------:R-:W0:Y:S02]  /*0250*/  @!P0 LDS.U8 R7, [R0+UR4] ;  /* 0x0000000400078984 */ /* 0x000e240008000000 */
[----:B0-----:R-:W-:-:S05]  /*0260*/  @!P0 LOP3.LUT R7, R7, R2, RZ, 0xfc, !PT ;  /* 0x0000000207078212 */ /* 0x001fca00078efcff */
[----:B------:R-:W-:Y:S01]  /*0270*/  @!P0 STS.U8 [R0+UR4], R7 ;  /* 0x0000000700008988 */ /* 0x000fe20008000004 */
[----:B------:R-:W-:Y:S06]  /*0280*/  BAR.SYNC.DEFER_BLOCKING 0x0 ;  /* 0x0000000000007b1d */ /* 0x000fec0000010000 */
[----:B------:R-:W-:Y:S04]  /*0290*/  @!P1 LDS.U8 R2, [R0+UR4+0x1] ;  /* 0x0000010400029984 */ /* 0x000fe80008000000 */
[----:B------:R-:W0:Y:S02]  /*02a0*/  @!P1 LDS.U8 R5, [R0+UR4] ;  /* 0x0000000400059984 */ /* 0x000e240008000000 */
[----:B0-----:R-:W-:-:S05]  /*02b0*/  @!P1 LOP3.LUT R5, R5, R2, RZ, 0xfc, !PT ;  /* 0x0000000205059212 */ /* 0x001fca00078efcff */
[----:B------:R0:W-:Y:S01]  /*02c0*/  @!P1 STS.U8 [R0+UR4], R5 ;  /* 0x0000000500009988 */ /* 0x0001e20008000004 */
[----:B------:R-:W-:Y:S06]  /*02d0*/  BAR.SYNC.DEFER_BLOCKING 0x0 ;  /* 0x0000000000007b1d */ /* 0x000fec0000010000 */
[----:B------:R-:W-:Y:S05]  /*02e0*/  @P1 EXIT ;  /* 0x000000000000194d */ /* 0x000fea0003800000 */
[----:B0-----:R-:W0:Y:S01]  /*02f0*/  LDS.U8 R5, [R0+UR4] ;  /* 0x0000000400057984 */ /* 0x001e220008000000 */
[----:B------:R-:W1:Y:S02]  /*0300*/  LDCU.64 UR8, c[0x0][0x390] ;  /* 0x00007200ff0877ac */ /* 0x000e640008000a00 */
[----:B-1----:R-:W-:-:S04]  /*0310*/  IADD3 R2, P0, PT, R4, UR8, RZ ;  /* 0x0000000804027c10 */ /* 0x002fc8000ff1e0ff */
[----:B------:R-:W-:-:S05]  /*0320*/  LEA.HI.X.SX32 R3, R4, UR9, 0x1, P0 ;  /* 0x0000000904037c11 */ /* 0x000fca00080f0eff */
[----:B0-----:R-:W-:Y:S01]  /*0330*/  STG.E.U8 desc[UR6][R2.64], R5 ;  /* 0x0000000502007986 */ /* 0x001fe2000c101106 */
[----:B------:R-:W-:Y:S05]  /*0340*/  EXIT ;  /* 0x000000000000794d */ /* 0x000fea0003800000 */
.L_x_4:
        /* <DEDUP_REMOVED lines=11> */
.L_x_10:


//--------------------- .text._Z8packBitsPhiS_i   --------------------------
	.section	.text._Z8packBitsPhiS_i,"ax",@progbits
	.align	128
        .global         _Z8packBitsPhiS_i
        .type           _Z8packBitsPhiS_i,@function
        .size           _Z8packBitsPhiS_i,(.L_x_11 - _Z8packBitsPhiS_i)
        .other          _Z8packBitsPhiS_i,@"STO_CUDA_ENTRY STV_DEFAULT"
_Z8packBitsPhiS_i:
.text._Z8packBitsPhiS_i:
[----:B------:R-:W-:Y:S01]  /*0000*/  LDC R1, c[0x0][0x37c] ;  /* 0x0000df00ff017b82 */ /* 0x000fe20000000800 */
[----:B------:R-:W0:Y:S01]  /*0010*/  S2R R6, SR_TID.X ;  /* 0x0000000000067919 */ /* 0x000e220000002100 */
[----:B------:R-:W1:Y:S06]  /*0020*/  LDCU UR4, c[0x0][0x364] ;  /* 0x00006c80ff0477ac */ /* 0x000e6c0008000800 */
[----:B------:R-:W0:Y:S01]  /*0030*/  S2UR UR5, SR_CTAID.X ;  /* 0x00000000000579c3 */ /* 0x000e220000002500 */
[----:B------:R-:W1:Y:S01]  /*0040*/  S2R R7, SR_TID.Y ;  /* 0x0000000000077919 */ /* 0x000e620000002200 */
[----:B------:R-:W2:Y:S01]  /*0050*/  LDCU UR6, c[0x0][0x398] ;  /* 0x00007300ff0677ac */ /* 0x000ea20008000800 */
[----:B------:R-:W3:Y:S05]  /*0060*/  LDCU UR7, c[0x0][0x388] ;  /* 0x00007100ff0777ac */ /* 0x000eea0008000800 */
[----:B------:R-:W0:Y:S02]  /*0070*/  LDC R3, c[0x0][0x360] ;  /* 0x0000d800ff037b82 */ /* 0x000e240000000800 */
[----:B0-----:R-:W-:-:S04]  /*0080*/  IMAD R0, R3, UR5, R6 ;  /* 0x0000000503007c24 */ /* 0x001fc8000f8e0206 */
[----:B-1----:R-:W-:-:S05]  /*0090*/  IMAD R3, R0, UR4, R7 ;  /* 0x0000000400037c24 */ /* 0x002fca000f8e0207 */
[----:B--2---:R-:W-:-:S04]  /*00a0*/  ISETP.GE.AND P0, PT, R3, UR6, PT ;  /* 0x0000000603007c0c */ /* 0x004fc8000bf06270 */
[----:B---3--:R-:W-:-:S13]  /*00b0*/  ISETP.GE.OR P0, PT, R0, UR7, P0 ;  /* 0x0000000700007c0c */ /* 0x008fda0008706670 */
[----:B------:R-:W-:Y:S05]  /*00c0*/  @P0 EXIT ;  /* 0x000000000000094d */ /* 0x000fea0003800000 */
[----:B------:R-:W-:Y:S01]  /*00d0*/  ISETP.NE.AND P0, PT, R7, RZ, PT ;  /* 0x000000ff0700720c */ /* 0x000fe20003f05270 */
[----:B------:R-:W0:Y:S01]  /*00e0*/  LDCU.64 UR6, c[0x0][0x358] ;  /* 0x00006b00ff0677ac */ /* 0x000e220008000a00 */
[----:B------:R-:W1:Y:S01]  /*00f0*/  S2UR UR5, SR_CgaCtaId ;  /* 0x00000000000579c3 */ /* 0x000e620000008800 */
[----:B------:R-:W2:Y:S10]  /*0100*/  LDCU.64 UR8, c[0x0][0x390] ;  /* 0x00007200ff0877ac */ /* 0x000eb40008000a00 */
[----:B------:R-:W3:Y:S02]  /*0110*/  @!P0 LDC.64 R4, c[0x0][0x380] ;  /* 0x0000e000ff048b82 */ /* 0x000ee40000000a00 */
[----:B---3--:R-:W-:-:S04]  /*0120*/  @!P0 IADD3 R4, P1, PT, R0, R4, RZ ;  /* 0x0000000400048210 */ /* 0x008fc80007f3e0ff */
[----:B------:R-:W-:-:S06]  /*0130*/  @!P0 LEA.HI.X.SX32 R5, R0, R5, 0x1, P1 ;  /* 0x0000000500058211 */ /* 0x000fcc00008f0eff */
[----:B0-----:R-:W3:Y:S01]  /*0140*/  @!P0 LDG.E.U8 R5, desc[UR6][R4.64] ;  /* 0x0000000604058981 */ /* 0x001ee2000c1e1100 */
[----:B------:R-:W-:Y:S01]  /*0150*/  UMOV UR4, 0x400 ;  /* 0x0000040000047882 */ /* 0x000fe20000000000 */
[----:B--2---:R-:W-:Y:S01]  /*0160*/  IADD3 R2, P1, PT, R3, UR8, RZ ;  /* 0x0000000803027c10 */ /* 0x004fe2000ff3e0ff */
[----:B-1----:R-:W-:-:S03]  /*0170*/  ULEA UR4, UR5, UR4, 0x18 ;  /* 0x0000000405047291 */ /* 0x002fc6000f8ec0ff */
[----:B------:R-:W-:-:S03]  /*0180*/  LEA.HI.X.SX32 R3, R3, UR9, 0x1, P1 ;  /* 0x0000000903037c11 */ /* 0x000fc600088f0eff */
[----:B------:R-:W-:-:S05]  /*0190*/  LEA R0, R6, UR4, 0x2 ;  /* 0x0000000406007c11 */ /* 0x000fca000f8e10ff */
[----:B---3--:R-:W-:Y:S01]  /*01a0*/  @!P0 STS [R0], R5 ;  /* 0x0000000500008388 */ /* 0x008fe20000000800 */
[----:B------:R-:W-:Y:S06]  /*01b0*/  BAR.SYNC.DEFER_BLOCKING 0x0 ;  /* 0x0000000000007b1d */ /* 0x000fec0000010000 */
[----:B------:R-:W2:Y:S01]  /*01c0*/  LDG.E.U8 R6, desc[UR6][R2.64] ;  /* 0x0000000602067981 */ /* 0x000ea2000c1e1100 */
[----:B------:R-:W-:-:S03]  /*01d0*/  VIADD R7, R7, 0x18 ;  /* 0x0000001807077836 */ /* 0x000fc60000000000 */
[----:B------:R-:W0:Y:S02]  /*01e0*/  LDS R4, [R0] ;  /* 0x0000000000047984 */ /* 0x000e240000000800 */
[----:B0-----:R-:W-:Y:S02]  /*01f0*/  SHF.L.U32 R7, R4, R7, RZ ;  /* 0x0000000704077219 */ /* 0x001fe400000006ff */
[----:B--2---:R-:W-:-:S04]  /*0200*/  LOP3.LUT R6, R6, 0xfe, RZ, 0xc0, !PT ;  /* 0x000000fe06067812 */ /* 0x004fc800078ec0ff */
[----:B------:R-:W-:-:S05]  /*0210*/  LEA.HI R7, R7, R6, RZ, 0x1 ;  /* 0x0000000607077211 */ /* 0x000fca00078f08ff */
[----:B------:R-:W-:Y:S01]  /*0220*/  STG.E.U8 desc[UR6][R2.64], R7 ;  /* 0x0000000702007986 */ /* 0x000fe2000c101106 */
[----:B------:R-:W-:Y:S05]  /*0230*/  EXIT ;  /* 0x000000000000794d */ /* 0x000fea0003800000 */
.L_x_5:
        /* <DEDUP_REMOVED lines=12> */
.L_x_11:


//--------------------- .nv.shared.reserved.0     --------------------------
	.section	.nv.shared.reserved.0,"aw",@nobits
	.weak		__nv_reservedSMEM_offset_0_alias
	.size		__nv_reservedSMEM_offset_0_alias, 0, 64
	.other		__nv_reservedSMEM_offset_0_alias,@"STO_CUDA_RESERVED_SHARED STV_DEFAULT"
__nv_reservedSMEM_offset_0_alias:
	.zero		0
	.zero		64


//--------------------- .nv.shared._Z10unpackBitsPhiS_i --------------------------
	.section	.nv.shared._Z10unpackBitsPhiS_i,"aw",@nobits
	.sectionflags	@""
.nv.shared._Z10unpackBitsPhiS_i:
	.zero		1536


//--------------------- .nv.shared._Z8packBitsPhiS_i --------------------------
	.section	.nv.shared._Z8packBitsPhiS_i,"aw",@nobits
	.sectionflags	@""
	.align	4
.nv.shared._Z8packBitsPhiS_i:
	.zero		1280


//--------------------- .nv.constant0._Z18vectorSubstractionPiPKii --------------------------
	.section	.nv.constant0._Z18vectorSubstractionPiPKii,"a",@progbits
	.sectionflags	@""
	.align	4
.nv.constant0._Z18vectorSubstractionPiPKii:
	.zero		916


//--------------------- .nv.constant0._Z20vectorMultiplyScalarPiii --------------------------
	.section	.nv.constant0._Z20vectorMultiplyScalarPiii,"a",@progbits
	.sectionflags	@""
	.align	4
.nv.constant0._Z20vectorMultiplyScalarPiii:
	.zero		912


//--------------------- .nv.constant0._Z12vectorSquarePii --------------------------
	.section	.nv.constant0._Z12vectorSquarePii,"a",@progbits
	.sectionflags	@""
	.align	4
.nv.constant0._Z12vectorSquarePii:
	.zero		908


//--------------------- .nv.constant0._Z11extractBitsPhiPii --------------------------
	.section	.nv.constant0._Z11extractBitsPhiPii,"a",@progbits
	.sectionflags	@""
	.align	4
.nv.constant0._Z11extractBitsPhiPii:
	.zero		924


//--------------------- .nv.constant0._Z10unpackBitsPhiS_i --------------------------
	.section	.nv.constant0._Z10unpackBitsPhiS_i,"a",@progbits
	.sectionflags	@""
	.align	4
.nv.constant0._Z10unpackBitsPhiS_i:
	.zero		924


//--------------------- .nv.constant0._Z8packBitsPhiS_i --------------------------
	.section	.nv.constant0._Z8packBitsPhiS_i,"a",@progbits
	.sectionflags	@""
	.align	4
.nv.constant0._Z8packBitsPhiS_i:
	.zero		924


//--------------------- SYMBOLS --------------------------

	.type		.nv.reservedSmem.offset0,@object
	.size		.nv.reservedSmem.offset0,0x4
	.type		.nv.reservedSmem.cap,@object
	.size		.nv.reservedSmem.cap,0x4
